//
// Generated by NVIDIA NVVM Compiler
//
// Compiler Build ID: CL-36424714
// Cuda compilation tools, release 13.0, V13.0.88
// Based on NVVM 20.0.0
//

.version 9.0
.target sm_100
.address_size 64

	// .globl	_Z27BlockScanExclusiveSumKernelPiS_i
// _ZZ27BlockScanExclusiveSumKernelPiS_iE12temp_storage has been demoted
.global .align 1 .b8 _ZN34_INTERNAL_a3efb713_4_k_cu_e702f8ac4cuda3std3__45__cpo5beginE[1];
.global .align 1 .b8 _ZN34_INTERNAL_a3efb713_4_k_cu_e702f8ac4cuda3std3__45__cpo3endE[1];
.global .align 1 .b8 _ZN34_INTERNAL_a3efb713_4_k_cu_e702f8ac4cuda3std3__45__cpo6cbeginE[1];
.global .align 1 .b8 _ZN34_INTERNAL_a3efb713_4_k_cu_e702f8ac4cuda3std3__45__cpo4cendE[1];
.global .align 1 .b8 _ZN34_INTERNAL_a3efb713_4_k_cu_e702f8ac4cuda3std3__45__cpo6rbeginE[1];
.global .align 1 .b8 _ZN34_INTERNAL_a3efb713_4_k_cu_e702f8ac4cuda3std3__45__cpo4rendE[1];
.global .align 1 .b8 _ZN34_INTERNAL_a3efb713_4_k_cu_e702f8ac4cuda3std3__45__cpo7crbeginE[1];
.global .align 1 .b8 _ZN34_INTERNAL_a3efb713_4_k_cu_e702f8ac4cuda3std3__45__cpo5crendE[1];
.global .align 1 .b8 _ZN34_INTERNAL_a3efb713_4_k_cu_e702f8ac4cuda3std3__436_GLOBAL__N__a3efb713_4_k_cu_e702f8ac6ignoreE[1];
.global .align 1 .b8 _ZN34_INTERNAL_a3efb713_4_k_cu_e702f8ac4cuda3std3__419piecewise_constructE[1];
.global .align 1 .b8 _ZN34_INTERNAL_a3efb713_4_k_cu_e702f8ac4cuda3std3__48in_placeE[1];
.global .align 1 .b8 _ZN34_INTERNAL_a3efb713_4_k_cu_e702f8ac4cuda3std3__420unreachable_sentinelE[1];
.global .align 1 .b8 _ZN34_INTERNAL_a3efb713_4_k_cu_e702f8ac4cuda3std6ranges3__45__cpo4swapE[1];
.global .align 1 .b8 _ZN34_INTERNAL_a3efb713_4_k_cu_e702f8ac4cuda3std6ranges3__45__cpo9iter_moveE[1];
.global .align 1 .b8 _ZN34_INTERNAL_a3efb713_4_k_cu_e702f8ac4cuda3std6ranges3__45__cpo5beginE[1];
.global .align 1 .b8 _ZN34_INTERNAL_a3efb713_4_k_cu_e702f8ac4cuda3std6ranges3__45__cpo3endE[1];
.global .align 1 .b8 _ZN34_INTERNAL_a3efb713_4_k_cu_e702f8ac4cuda3std6ranges3__45__cpo6cbeginE[1];
.global .align 1 .b8 _ZN34_INTERNAL_a3efb713_4_k_cu_e702f8ac4cuda3std6ranges3__45__cpo4cendE[1];
.global .align 1 .b8 _ZN34_INTERNAL_a3efb713_4_k_cu_e702f8ac4cuda3std6ranges3__45__cpo7advanceE[1];
.global .align 1 .b8 _ZN34_INTERNAL_a3efb713_4_k_cu_e702f8ac4cuda3std6ranges3__45__cpo9iter_swapE[1];
.global .align 1 .b8 _ZN34_INTERNAL_a3efb713_4_k_cu_e702f8ac4cuda3std6ranges3__45__cpo4nextE[1];
.global .align 1 .b8 _ZN34_INTERNAL_a3efb713_4_k_cu_e702f8ac4cuda3std6ranges3__45__cpo4prevE[1];
.global .align 1 .b8 _ZN34_INTERNAL_a3efb713_4_k_cu_e702f8ac4cuda3std6ranges3__45__cpo4dataE[1];
.global .align 1 .b8 _ZN34_INTERNAL_a3efb713_4_k_cu_e702f8ac4cuda3std6ranges3__45__cpo5cdataE[1];
.global .align 1 .b8 _ZN34_INTERNAL_a3efb713_4_k_cu_e702f8ac4cuda3std6ranges3__45__cpo4sizeE[1];
.global .align 1 .b8 _ZN34_INTERNAL_a3efb713_4_k_cu_e702f8ac4cuda3std6ranges3__45__cpo5ssizeE[1];
.global .align 1 .b8 _ZN34_INTERNAL_a3efb713_4_k_cu_e702f8ac4cuda3std6ranges3__45__cpo8distanceE[1];
.global .align 1 .b8 _ZN34_INTERNAL_a3efb713_4_k_cu_e702f8ac6thrust24THRUST_300001_SM_1000_NS6system6detail10sequential3seqE[1];

.visible .entry _Z27BlockScanExclusiveSumKernelPiS_i(
	.param .u64 .ptr .align 1 _Z27BlockScanExclusiveSumKernelPiS_i_param_0,
	.param .u64 .ptr .align 1 _Z27BlockScanExclusiveSumKernelPiS_i_param_1,
	.param .u32 _Z27BlockScanExclusiveSumKernelPiS_i_param_2
)
{
	.reg .pred 	%p<3>;
	.reg .b32 	%r<61>;
	.reg .b64 	%rd<9>;
	// demoted variable
	.shared .align 16 .b8 _ZZ27BlockScanExclusiveSumKernelPiS_iE12temp_storage[672];
	ld.param.u64 	%rd2, [_Z27BlockScanExclusiveSumKernelPiS_i_param_0];
	ld.param.u64 	%rd1, [_Z27BlockScanExclusiveSumKernelPiS_i_param_1];
	mov.u32 	%r1, %tid.x;
	shl.b32 	%r2, %r1, 1;
	cvta.to.global.u64 	%rd3, %rd2;
	mul.wide.u32 	%rd4, %r2, 4;
	add.s64 	%rd5, %rd3, %rd4;
	ld.global.u32 	%r3, [%rd5];
	ld.global.u32 	%r6, [%rd5+4];
	add.s32 	%r4, %r6, %r3;
	shr.u32 	%r7, %r1, 2;
	add.s32 	%r8, %r7, %r1;
	shl.b32 	%r9, %r8, 2;
	mov.u32 	%r10, _ZZ27BlockScanExclusiveSumKernelPiS_iE12temp_storage;
	add.s32 	%r11, %r10, %r9;
	add.s32 	%r5, %r11, 16;
	st.shared.u32 	[%r11+16], %r4;
	bar.sync 	0;
	setp.gt.u32 	%p1, %r1, 31;
	@%p1 bra 	$L__BB0_2;
	mad.lo.s32 	%r43, %r1, 20, %r10;
	ld.shared.u32 	%r44, [%r43+16];
	ld.shared.u32 	%r45, [%r43+20];
	ld.shared.u32 	%r46, [%r43+24];
	ld.shared.u32 	%r47, [%r43+28];
	add.s32 	%r48, %r44, %r47;
	add.s32 	%r49, %r48, %r45;
	add.s32 	%r16, %r49, %r46;
	mov.b32 	%r14, 1;
	mov.b32 	%r39, 0;
	mov.b32 	%r41, -1;
	// begin inline asm
	{  .reg .s32 r0;  .reg .pred p;  shfl.sync.up.b32 r0|p, %r16, %r14, %r39, %r41;  @p add.s32 r0, r0, %r16;  mov.s32 %r12, r0;}
	// end inline asm
	mov.b32 	%r20, 2;
	// begin inline asm
	{  .reg .s32 r0;  .reg .pred p;  shfl.sync.up.b32 r0|p, %r12, %r20, %r39, %r41;  @p add.s32 r0, r0, %r12;  mov.s32 %r18, r0;}
	// end inline asm
	mov.b32 	%r26, 4;
	// begin inline asm
	{  .reg .s32 r0;  .reg .pred p;  shfl.sync.up.b32 r0|p, %r18, %r26, %r39, %r41;  @p add.s32 r0, r0, %r18;  mov.s32 %r24, r0;}
	// end inline asm
	mov.b32 	%r32, 8;
	// begin inline asm
	{  .reg .s32 r0;  .reg .pred p;  shfl.sync.up.b32 r0|p, %r24, %r32, %r39, %r41;  @p add.s32 r0, r0, %r24;  mov.s32 %r30, r0;}
	// end inline asm
	mov.b32 	%r38, 16;
	// begin inline asm
	{  .reg .s32 r0;  .reg .pred p;  shfl.sync.up.b32 r0|p, %r30, %r38, %r39, %r41;  @p add.s32 r0, r0, %r30;  mov.s32 %r36, r0;}
	// end inline asm
	sub.s32 	%r50, %r36, %r16;
	ld.shared.u32 	%r51, [%r43+16];
	ld.shared.u32 	%r52, [%r43+20];
	ld.shared.u32 	%r53, [%r43+24];
	add.s32 	%r54, %r51, %r50;
	add.s32 	%r55, %r52, %r54;
	add.s32 	%r56, %r53, %r55;
	st.shared.u32 	[%r43+16], %r50;
	st.shared.u32 	[%r43+20], %r54;
	st.shared.u32 	[%r43+24], %r55;
	st.shared.u32 	[%r43+28], %r56;
$L__BB0_2:
	bar.sync 	0;
	ld.shared.u32 	%r57, [%r5];
	setp.eq.s32 	%p2, %r1, 0;
	selp.b32 	%r58, 0, %r57, %p2;
	add.s32 	%r59, %r3, %r58;
	add.s32 	%r60, %r4, %r58;
	cvta.to.global.u64 	%rd6, %rd1;
	add.s64 	%rd8, %rd6, %rd4;
	st.global.u32 	[%rd8], %r59;
	st.global.u32 	[%rd8+4], %r60;
	ret;

}


// ===== COMPILED SASS (sm_100) =====

	.target	sm_100

	.elftype	@"ET_EXEC"


//--------------------- .note.nv.tkinfo           --------------------------
	.section	.note.nv.tkinfo,"",@"SHT_NOTE"
	.sectionflags	@"SHF_NOTE_NV_TKINFO"
	.tkinfo
        /*0018*/ 	.word	0x00000002
        /*0030*/ 	.string	""
        /*0030*/ 	.string	"ptxas"
        /*0030*/ 	.string	"Cuda compilation tools, release 13.0, V13.0.88"
        /*0030*/ 	.string	"Build cuda_13.0.r13.0/compiler.36424714_0"
        /*0030*/ 	.string	"-arch sm_100 -m 64 "



//--------------------- .note.nv.cuinfo           --------------------------
	.section	.note.nv.cuinfo,"",@"SHT_NOTE"
	.sectionflags	@"SHF_NOTE_NV_CUINFO"
        /*0018*/ 	.short	0x0002
        /*001a*/ 	.short	0x0064
        /*001c*/ 	.short	0x0082
	.zero		2


//--------------------- .nv.info                  --------------------------
	.section	.nv.info,"",@"SHT_CUDA_INFO"
	.align	4


	//----- nvinfo : EIATTR_REGCOUNT
	.align		4
        /*0000*/ 	.byte	0x04, 0x2f
        /*0002*/ 	.short	(.L_29 - .L_28)
	.align		4
.L_28:
        /*0004*/ 	.word	index@(_Z27BlockScanExclusiveSumKernelPiS_i)
        /*0008*/ 	.word	0x00000016


	//----- nvinfo : EIATTR_FRAME_SIZE
	.align		4
.L_29:
        /*000c*/ 	.byte	0x04, 0x11
        /*000e*/ 	.short	(.L_31 - .L_30)
	.align		4
.L_30:
        /*0010*/ 	.word	index@(_Z27BlockScanExclusiveSumKernelPiS_i)
        /*0014*/ 	.word	0x00000000


	//----- nvinfo : EIATTR_MIN_STACK_SIZE
	.align		4
.L_31:
        /*0018*/ 	.byte	0x04, 0x12
        /*001a*/ 	.short	(.L_33 - .L_32)
	.align		4
.L_32:
        /*001c*/ 	.word	index@(_Z27BlockScanExclusiveSumKernelPiS_i)
        /*0020*/ 	.word	0x00000000
.L_33:


//--------------------- .nv.compat                --------------------------
	.section	.nv.compat,"",@"SHT_CUDA_COMPAT_INFO"
	.align	4
        /*0000*/ 	.byte	0x02, 0x09, 0x00, 0x00, 0x02, 0x02, 0x01, 0x00, 0x02, 0x05, 0x05, 0x00, 0x03, 0x07, 0x01, 0x01
        /*0010*/ 	.byte	0x02, 0x03, 0x00, 0x00, 0x02, 0x06, 0x01, 0x00, 0x04, 0x0b, 0x08, 0x00, 0x09, 0x00, 0x00, 0x00
        /*0020*/ 	.byte	0x00, 0x00, 0x00, 0x00


//--------------------- .nv.info._Z27BlockScanExclusiveSumKernelPiS_i --------------------------
	.section	.nv.info._Z27BlockScanExclusiveSumKernelPiS_i,"",@"SHT_CUDA_INFO"
	.sectionflags	@""
	.align	4


	//----- nvinfo : EIATTR_CUDA_API_VERSION
	.align		4
        /*0000*/ 	.byte	0x04, 0x37
        /*0002*/ 	.short	(.L_35 - .L_34)
.L_34:
        /*0004*/ 	.word	0x00000082


	//----- nvinfo : EIATTR_KPARAM_INFO
	.align		4
.L_35:
        /*0008*/ 	.byte	0x04, 0x17
        /*000a*/ 	.short	(.L_37 - .L_36)
.L_36:
        /*000c*/ 	.word	0x00000000
        /*0010*/ 	.short	0x0002
        /*0012*/ 	.short	0x0010
        /*0014*/ 	.byte	0x00, 0xf0, 0x11, 0x00


	//----- nvinfo : EIATTR_KPARAM_INFO
	.align		4
.L_37:
        /*0018*/ 	.byte	0x04, 0x17
        /*001a*/ 	.short	(.L_39 - .L_38)
.L_38:
        /*001c*/ 	.word	0x00000000
        /*0020*/ 	.short	0x0001
        /*0022*/ 	.short	0x0008
        /*0024*/ 	.byte	0x00, 0xf5, 0x21, 0x00


	//----- nvinfo : EIATTR_KPARAM_INFO
	.align		4
.L_39:
        /*0028*/ 	.byte	0x04, 0x17
        /*002a*/ 	.short	(.L_41 - .L_40)
.L_40:
        /*002c*/ 	.word	0x00000000
        /*0030*/ 	.short	0x0000
        /*0032*/ 	.short	0x0000
        /*0034*/ 	.byte	0x00, 0xf5, 0x21, 0x00


	//----- nvinfo : EIATTR_SPARSE_MMA_MASK
	.align		4
.L_41:
        /*0038*/ 	.byte	0x03, 0x50
        /*003a*/ 	.short	0x0000


	//----- nvinfo : EIATTR_MAXREG_COUNT
	.align		4
        /*003c*/ 	.byte	0x03, 0x1b
        /*003e*/ 	.short	0x00ff


	//----- nvinfo : EIATTR_NUM_BARRIERS
	.align		4
        /*0040*/ 	.byte	0x02, 0x4c
        /*0042*/ 	.byte	0x01
	.zero		1


	//----- nvinfo : EIATTR_MERCURY_ISA_VERSION
	.align		4
        /*0044*/ 	.byte	0x03, 0x5f
        /*0046*/ 	.short	0x0101


	//----- nvinfo : EIATTR_COOP_GROUP_MASK_REGIDS
	.align		4
        /*0048*/ 	.byte	0x04, 0x29
        /*004a*/ 	.short	(.L_43 - .L_42)


	//   ....[0]....
.L_42:
        /*004c*/ 	.word	0xffffffff


	//   ....[1]....
        /*0050*/ 	.word	0xffffffff


	//   ....[2]....
        /*0054*/ 	.word	0xffffffff


	//   ....[3]....
        /*0058*/ 	.word	0xffffffff


	//   ....[4]....
        /*005c*/ 	.word	0xffffffff


	//   ....[5]....
        /*0060*/ 	.word	0x05000010


	//   ....[6]....
        /*0064*/ 	.word	0x05000010


	//   ....[7]....
        /*0068*/ 	.word	0x05000010


	//   ....[8]....
        /*006c*/ 	.word	0x05000010


	//   ....[9]....
        /*0070*/ 	.word	0x05000010


	//----- nvinfo : EIATTR_COOP_GROUP_INSTR_OFFSETS
	.align		4
.L_43:
        /*0074*/ 	.byte	0x04, 0x28
        /*0076*/ 	.short	(.L_45 - .L_44)


	//   ....[0]....
.L_44:
        /*0078*/ 	.word	0x000001b0


	//   ....[1]....
        /*007c*/ 	.word	0x000001d0


	//   ....[2]....
        /*0080*/ 	.word	0x000001f0


	//   ....[3]....
        /*0084*/ 	.word	0x00000210


	//   ....[4]....
        /*0088*/ 	.word	0x00000230


	//   ....[5]....
        /*008c*/ 	.word	0x000003e0


	//   ....[6]....
        /*0090*/ 	.word	0x00000450


	//   ....[7]....
        /*0094*/ 	.word	0x000004c0


	//   ....[8]....
        /*0098*/ 	.word	0x00000530


	//   ....[9]....
        /*009c*/ 	.word	0x000005a0


	//----- nvinfo : EIATTR_VRC_CTA_INIT_COUNT
	.align		4
.L_45:
        /*00a0*/ 	.byte	0x02, 0x4a
	.zero		1
	.zero		1


	//----- nvinfo : EIATTR_EXIT_INSTR_OFFSETS
	.align		4
        /*00a4*/ 	.byte	0x04, 0x1c
        /*00a6*/ 	.short	(.L_47 - .L_46)


	//   ....[0]....
.L_46:
        /*00a8*/ 	.word	0x00000380


	//----- nvinfo : EIATTR_CRS_STACK_SIZE
	.align		4
.L_47:
        /*00ac*/ 	.byte	0x04, 0x1e
        /*00ae*/ 	.short	(.L_49 - .L_48)
.L_48:
        /*00b0*/ 	.word	0x00000000


	//----- nvinfo : EIATTR_CBANK_PARAM_SIZE
	.align		4
.L_49:
        /*00b4*/ 	.byte	0x03, 0x19
        /*00b6*/ 	.short	0x0014


	//----- nvinfo : EIATTR_PARAM_CBANK
	.align		4
        /*00b8*/ 	.byte	0x04, 0x0a
        /*00ba*/ 	.short	(.L_51 - .L_50)
	.align		4
.L_50:
        /*00bc*/ 	.word	index@(.nv.constant0._Z27BlockScanExclusiveSumKernelPiS_i)
        /*00c0*/ 	.short	0x0380
        /*00c2*/ 	.short	0x0014


	//----- nvinfo : EIATTR_SW_WAR
	.align		4
.L_51:
        /*00c4*/ 	.byte	0x04, 0x36
        /*00c6*/ 	.short	(.L_53 - .L_52)
.L_52:
        /*00c8*/ 	.word	0x00000008
.L_53:


//--------------------- .nv.callgraph             --------------------------
	.section	.nv.callgraph,"",@"SHT_CUDA_CALLGRAPH"
	.align	4
	.sectionentsize	8
	.align		4
        /*0000*/ 	.word	0x00000000
	.align		4
        /*0004*/ 	.word	0xffffffff
	.align		4
        /*0008*/ 	.word	0x00000000
	.align		4
        /*000c*/ 	.word	0xfffffffe
	.align		4
        /*0010*/ 	.word	0x00000000
	.align		4
        /*0014*/ 	.word	0xfffffffd
	.align		4
        /*0018*/ 	.word	0x00000000
	.align		4
        /*001c*/ 	.word	0xfffffffc


//--------------------- .nv.constant4             --------------------------
	.section	.nv.constant4,"a",@progbits
	.align	8
	.align		8
.nv.constant4:
        /*0000*/ 	.dword	_ZN34_INTERNAL_a3efb713_4_k_cu_e702f8ac4cuda3std3__45__cpo5beginE
	.align		8
        /*0008*/ 	.dword	_ZN34_INTERNAL_a3efb713_4_k_cu_e702f8ac4cuda3std3__45__cpo3endE
	.align		8
        /*0010*/ 	.dword	_ZN34_INTERNAL_a3efb713_4_k_cu_e702f8ac4cuda3std3__45__cpo6cbeginE
	.align		8
        /*0018*/ 	.dword	_ZN34_INTERNAL_a3efb713_4_k_cu_e702f8ac4cuda3std3__45__cpo4cendE
	.align		8
        /*0020*/ 	.dword	_ZN34_INTERNAL_a3efb713_4_k_cu_e702f8ac4cuda3std3__45__cpo6rbeginE
	.align		8
        /*0028*/ 	.dword	_ZN34_INTERNAL_a3efb713_4_k_cu_e702f8ac4cuda3std3__45__cpo4rendE
	.align		8
        /*0030*/ 	.dword	_ZN34_INTERNAL_a3efb713_4_k_cu_e702f8ac4cuda3std3__45__cpo7crbeginE
	.align		8
        /*0038*/ 	.dword	_ZN34_INTERNAL_a3efb713_4_k_cu_e702f8ac4cuda3std3__45__cpo5crendE
	.align		8
        /*0040*/ 	.dword	_ZN34_INTERNAL_a3efb713_4_k_cu_e702f8ac4cuda3std3__436_GLOBAL__N__a3efb713_4_k_cu_e702f8ac6ignoreE
	.align		8
        /*0048*/ 	.dword	_ZN34_INTERNAL_a3efb713_4_k_cu_e702f8ac4cuda3std3__419piecewise_constructE
	.align		8
        /*0050*/ 	.dword	_ZN34_INTERNAL_a3efb713_4_k_cu_e702f8ac4cuda3std3__48in_placeE
	.align		8
        /*0058*/ 	.dword	_ZN34_INTERNAL_a3efb713_4_k_cu_e702f8ac4cuda3std3__420unreachable_sentinelE
	.align		8
        /*0060*/ 	.dword	_ZN34_INTERNAL_a3efb713_4_k_cu_e702f8ac4cuda3std6ranges3__45__cpo4swapE
	.align		8
        /*0068*/ 	.dword	_ZN34_INTERNAL_a3efb713_4_k_cu_e702f8ac4cuda3std6ranges3__45__cpo9iter_moveE
	.align		8
        /*0070*/ 	.dword	_ZN34_INTERNAL_a3efb713_4_k_cu_e702f8ac4cuda3std6ranges3__45__cpo5beginE
	.align		8
        /*0078*/ 	.dword	_ZN34_INTERNAL_a3efb713_4_k_cu_e702f8ac4cuda3std6ranges3__45__cpo3endE
	.align		8
        /*0080*/ 	.dword	_ZN34_INTERNAL_a3efb713_4_k_cu_e702f8ac4cuda3std6ranges3__45__cpo6cbeginE
	.align		8
        /*0088*/ 	.dword	_ZN34_INTERNAL_a3efb713_4_k_cu_e702f8ac4cuda3std6ranges3__45__cpo4cendE
	.align		8
        /*0090*/ 	.dword	_ZN34_INTERNAL_a3efb713_4_k_cu_e702f8ac4cuda3std6ranges3__45__cpo7advanceE
	.align		8
        /*0098*/ 	.dword	_ZN34_INTERNAL_a3efb713_4_k_cu_e702f8ac4cuda3std6ranges3__45__cpo9iter_swapE
	.align		8
        /*00a0*/ 	.dword	_ZN34_INTERNAL_a3efb713_4_k_cu_e702f8ac4cuda3std6ranges3__45__cpo4nextE
	.align		8
        /*00a8*/ 	.dword	_ZN34_INTERNAL_a3efb713_4_k_cu_e702f8ac4cuda3std6ranges3__45__cpo4prevE
	.align		8
        /*00b0*/ 	.dword	_ZN34_INTERNAL_a3efb713_4_k_cu_e702f8ac4cuda3std6ranges3__45__cpo4dataE
	.align		8
        /*00b8*/ 	.dword	_ZN34_INTERNAL_a3efb713_4_k_cu_e702f8ac4cuda3std6ranges3__45__cpo5cdataE
	.align		8
        /*00c0*/ 	.dword	_ZN34_INTERNAL_a3efb713_4_k_cu_e702f8ac4cuda3std6ranges3__45__cpo4sizeE
	.align		8
        /*00c8*/ 	.dword	_ZN34_INTERNAL_a3efb713_4_k_cu_e702f8ac4cuda3std6ranges3__45__cpo5ssizeE
	.align		8
        /*00d0*/ 	.dword	_ZN34_INTERNAL_a3efb713_4_k_cu_e702f8ac4cuda3std6ranges3__45__cpo8distanceE
	.align		8
        /*00d8*/ 	.dword	_ZN34_INTERNAL_a3efb713_4_k_cu_e702f8ac6thrust24THRUST_300001_SM_1000_NS6system6detail10sequential3seqE


//--------------------- .text._Z27BlockScanExclusiveSumKernelPiS_i --------------------------
	.section	.text._Z27BlockScanExclusiveSumKernelPiS_i,"ax",@progbits
	.align	128
        .global         _Z27BlockScanExclusiveSumKernelPiS_i
        .type           _Z27BlockScanExclusiveSumKernelPiS_i,@function
        .size           _Z27BlockScanExclusiveSumKernelPiS_i,(.L_x_9 - _Z27BlockScanExclusiveSumKernelPiS_i)
        .other          _Z27BlockScanExclusiveSumKernelPiS_i,@"STO_CUDA_ENTRY STV_DEFAULT"
_Z27BlockScanExclusiveSumKernelPiS_i:
.text._Z27BlockScanExclusiveSumKernelPiS_i:
[----:B------:R-:W-:Y:S01]  /*0000*/  LDC R1, c[0x0][0x37c] ;  /* 0x0000df00ff017b82 */ /* 0x000fe20000000800 */
[----:B------:R-:W0:Y:S07]  /*0010*/  S2R R0, SR_TID.X ;  /* 0x0000000000007919 */ /* 0x000e2e0000002100 */
[----:B------:R-:W1:Y:S01]  /*0020*/  LDC.64 R6, c[0x0][0x380] ;  /* 0x0000e000ff067b82 */ /* 0x000e620000000a00 */
[----:B------:R-:W2:Y:S01]  /*0030*/  LDCU.64 UR4, c[0x0][0x358] ;  /* 0x00006b00ff0477ac */ /* 0x000ea20008000a00 */
[----:B0-----:R-:W-:-:S04]  /*0040*/  IMAD.SHL.U32 R2, R0, 0x2, RZ ;  /* 0x0000000200027824 */ /* 0x001fc800078e00ff */
[----:B-1----:R-:W-:-:S05]  /*0050*/  IMAD.WIDE.U32 R6, R2, 0x4, R6 ;  /* 0x0000000402067825 */ /* 0x002fca00078e0006 */
[----:B--2---:R-:W2:Y:S04]  /*0060*/  LDG.E R3, desc[UR4][R6.64] ;  /* 0x0000000406037981 */ /* 0x004ea8000c1e1900 */
[----:B------:R-:W2:Y:S01]  /*0070*/  LDG.E R4, desc[UR4][R6.64+0x4] ;  /* 0x0000040406047981 */ /* 0x000ea2000c1e1900 */
[----:B------:R-:W-:Y:S02]  /*0080*/  MOV R5, 0x400 ;  /* 0x0000040000057802 */ /* 0x000fe40000000f00 */
[----:B------:R-:W-:Y:S01]  /*0090*/  ISETP.GT.U32.AND P0, PT, R0, 0x1f, PT ;  /* 0x0000001f0000780c */ /* 0x000fe20003f04070 */
[----:B------:R-:W0:Y:S02]  /*00a0*/  S2R R8, SR_CgaCtaId ;  /* 0x0000000000087919 */ /* 0x000e240000008800 */
[----:B0-----:R-:W-:-:S02]  /*00b0*/  LEA R8, R8, R5, 0x18 ;  /* 0x0000000508087211 */ /* 0x001fc400078ec0ff */
[----:B------:R-:W-:-:S05]  /*00c0*/  LEA.HI R5, R0, R0, RZ, 0x1e ;  /* 0x0000000000057211 */ /* 0x000fca00078ff0ff */
[----:B------:R-:W-:Y:S01]  /*00d0*/  IMAD R5, R5, 0x4, R8 ;  /* 0x0000000405057824 */ /* 0x000fe200078e0208 */
[----:B--2---:R-:W-:-:S05]  /*00e0*/  IADD3 R4, PT, PT, R3, R4, RZ ;  /* 0x0000000403047210 */ /* 0x004fca0007ffe0ff */
[----:B------:R0:W-:Y:S01]  /*00f0*/  STS [R5+0x10], R4 ;  /* 0x0000100405007388 */ /* 0x0001e20000000800 */
[----:B------:R-:W-:Y:S06]  /*0100*/  BAR.SYNC.DEFER_BLOCKING 0x0 ;  /* 0x0000000000007b1d */ /* 0x000fec0000010000 */
[----:B------:R-:W-:Y:S05]  /*0110*/  @P0 BRA `(.L_x_0) ;  /* 0x00000000006c0947 */ /* 0x000fea0003800000 */
[----:B------:R-:W-:Y:S01]  /*0120*/  IMAD R8, R0, 0x14, R8 ;  /* 0x0000001400087824 */ /* 0x000fe200078e0208 */
[----:B------:R-:W-:-:S04]  /*0130*/  UMOV UR6, 0xffffffff ;  /* 0xffffffff00067882 */ /* 0x000fc80000000000 */
[----:B------:R-:W-:Y:S04]  /*0140*/  LDS R6, [R8+0x10] ;  /* 0x0000100008067984 */ /* 0x000fe80000000800 */
[----:B------:R-:W-:Y:S04]  /*0150*/  LDS R7, [R8+0x14] ;  /* 0x0000140008077984 */ /* 0x000fe80000000800 */
[----:B------:R-:W1:Y:S04]  /*0160*/  LDS R10, [R8+0x1c] ;  /* 0x00001c00080a7984 */ /* 0x000e680000000800 */
[----:B------:R-:W2:Y:S01]  /*0170*/  LDS R9, [R8+0x18] ;  /* 0x0000180008097984 */ /* 0x000ea20000000800 */
[----:B-1----:R-:W-:-:S05]  /*0180*/  IADD3 R10, PT, PT, R7, R6, R10 ;  /* 0x00000006070a7210 */ /* 0x002fca0007ffe00a */
[----:B--2---:R-:W-:Y:S01]  /*0190*/  IMAD.IADD R10, R9, 0x1, R10 ;  /* 0x00000001090a7824 */ /* 0x004fe200078e020a */
[----:B------:R-:W-:Y:S06]  /*01a0*/  BRA.DIV UR6, `(.L_x_1) ;  /* 0x0000000206787947 */ /* 0x000fec000b800000 */
[----:B------:R-:W1:Y:S02]  /*01b0*/  SHFL.UP P0, R11, R10, 0x1, RZ ;  /* 0x042000000a0b7989 */ /* 0x000e6400000000ff */
[----:B-1----:R-:W-:-:S05]  /*01c0*/  @P0 IADD3 R11, PT, PT, R10, R11, RZ ;  /* 0x0000000b0a0b0210 */ /* 0x002fca0007ffe0ff */
[----:B------:R-:W1:Y:S02]  /*01d0*/  SHFL.UP P0, R12, R11, 0x2, RZ ;  /* 0x044000000b0c7989 */ /* 0x000e6400000000ff */
[----:B-1----:R-:W-:-:S05]  /*01e0*/  @P0 IMAD.IADD R12, R11, 0x1, R12 ;  /* 0x000000010b0c0824 */ /* 0x002fca00078e020c */
[----:B------:R-:W1:Y:S02]  /*01f0*/  SHFL.UP P0, R13, R12, 0x4, RZ ;  /* 0x048000000c0d7989 */ /* 0x000e6400000000ff */
[----:B-1----:R-:W-:-:S05]  /*0200*/  @P0 IADD3 R13, PT, PT, R12, R13, RZ ;  /* 0x0000000d0c0d0210 */ /* 0x002fca0007ffe0ff */
[----:B------:R-:W1:Y:S02]  /*0210*/  SHFL.UP P0, R14, R13, 0x8, RZ ;  /* 0x050000000d0e7989 */ /* 0x000e6400000000ff */
[----:B-1----:R-:W-:-:S05]  /*0220*/  @P0 IMAD.IADD R14, R13, 0x1, R14 ;  /* 0x000000010d0e0824 */ /* 0x002fca00078e020e */
[----:B------:R1:W2:Y:S02]  /*0230*/  SHFL.UP P0, R15, R14, 0x10, RZ ;  /* 0x060000000e0f7989 */ /* 0x0002a400000000ff */
.L_x_7:
[----:B--2---:R-:W-:-:S05]  /*0240*/  @P0 IADD3 R15, PT, PT, R14, R15, RZ ;  /* 0x0000000f0e0f0210 */ /* 0x004fca0007ffe0ff */
[----:B------:R-:W-:-:S05]  /*0250*/  IMAD.IADD R15, R15, 0x1, -R10 ;  /* 0x000000010f0f7824 */ /* 0x000fca00078e0a0a */
[----:B------:R-:W-:Y:S01]  /*0260*/  IADD3 R6, PT, PT, R6, R15, RZ ;  /* 0x0000000f06067210 */ /* 0x000fe20007ffe0ff */
[----:B------:R2:W-:Y:S04]  /*0270*/  STS [R8+0x10], R15 ;  /* 0x0000100f08007388 */ /* 0x0005e80000000800 */
[----:B------:R-:W-:Y:S01]  /*0280*/  IMAD.IADD R7, R7, 0x1, R6 ;  /* 0x0000000107077824 */ /* 0x000fe200078e0206 */
[----:B------:R2:W-:Y:S04]  /*0290*/  STS [R8+0x14], R6 ;  /* 0x0000140608007388 */ /* 0x0005e80000000800 */
[----:B------:R-:W-:Y:S01]  /*02a0*/  IADD3 R9, PT, PT, R9, R7, RZ ;  /* 0x0000000709097210 */ /* 0x000fe20007ffe0ff */
[----:B------:R2:W-:Y:S04]  /*02b0*/  STS [R8+0x18], R7 ;  /* 0x0000180708007388 */ /* 0x0005e80000000800 */
[----:B------:R2:W-:Y:S02]  /*02c0*/  STS [R8+0x1c], R9 ;  /* 0x00001c0908007388 */ /* 0x0005e40000000800 */
.L_x_0:
[----:B------:R-:W-:Y:S05]  /*02d0*/  WARPSYNC.ALL ;  /* 0x0000000000007948 */ /* 0x000fea0003800000 */
[----:B------:R-:W-:Y:S01]  /*02e0*/  BAR.SYNC.DEFER_BLOCKING 0x0 ;  /* 0x0000000000007b1d */ /* 0x000fe20000010000 */
[----:B------:R-:W-:-:S07]  /*02f0*/  ISETP.NE.AND P0, PT, R0, RZ, PT ;  /* 0x000000ff0000720c */ /* 0x000fce0003f05270 */
[----:B--2---:R-:W2:Y:S01]  /*0300*/  LDC.64 R6, c[0x0][0x388] ;  /* 0x0000e200ff067b82 */ /* 0x004ea20000000a00 */
[----:B0-----:R-:W0:Y:S01]  /*0310*/  LDS R5, [R5+0x10] ;  /* 0x0000100005057984 */ /* 0x001e220000000800 */
[----:B--2---:R-:W-:Y:S01]  /*0320*/  IMAD.WIDE.U32 R6, R2, 0x4, R6 ;  /* 0x0000000402067825 */ /* 0x004fe200078e0006 */
[----:B0-----:R-:W-:-:S04]  /*0330*/  SEL R0, R5, RZ, P0 ;  /* 0x000000ff05007207 */ /* 0x001fc80000000000 */
[----:B------:R-:W-:Y:S01]  /*0340*/  IADD3 R9, PT, PT, R4, R0, RZ ;  /* 0x0000000004097210 */ /* 0x000fe20007ffe0ff */
[----:B------:R-:W-:-:S04]  /*0350*/  IMAD.IADD R3, R3, 0x1, R0 ;  /* 0x0000000103037824 */ /* 0x000fc800078e0200 */
[----:B------:R-:W-:Y:S04]  /*0360*/  STG.E desc[UR4][R6.64+0x4], R9 ;  /* 0x0000040906007986 */ /* 0x000fe8000c101904 */
[----:B------:R-:W-:Y:S01]  /*0370*/  STG.E desc[UR4][R6.64], R3 ;  /* 0x0000000306007986 */ /* 0x000fe2000c101904 */
[----:B------:R-:W-:Y:S05]  /*0380*/  EXIT ;  /* 0x000000000000794d */ /* 0x000fea0003800000 */
.L_x_1:
[----:B------:R-:W-:Y:S02]  /*0390*/  HFMA2 R18, -RZ, RZ, 0, 5.9604644775390625e-08 ;  /* 0x00000001ff127431 */ /* 0x000fe400000001ff */
[----:B------:R-:W-:Y:S01]  /*03a0*/  IMAD.MOV.U32 R17, RZ, RZ, R10 ;  /* 0x000000ffff117224 */ /* 0x000fe200078e000a */
[----:B------:R-:W-:Y:S01]  /*03b0*/  MOV R16, 0xffffffff ;  /* 0xffffffff00107802 */ /* 0x000fe20000000f00 */
[----:B------:R-:W-:-:S07]  /*03c0*/  IMAD.MOV.U32 R19, RZ, RZ, RZ ;  /* 0x000000ffff137224 */ /* 0x000fce00078e00ff */
[----:B0-----:R-:W-:Y:S05]  /*03d0*/  WARPSYNC.COLLECTIVE R16, `(.L_x_2) ;  /* 0x0000000010087348 */ /* 0x001fea0003c00000 */
[----:B------:R1:W2:Y:S02]  /*03e0*/  SHFL.UP P0, R15, R17, R18, R19 ;  /* 0x04000012110f7389 */ /* 0x0002a40000000013 */
[----:B012---:R-:W-:Y:S05]  /*03f0*/  ENDCOLLECTIVE ;  /* 0x000000000000791b */ /* 0x007fea0003800000 */
.L_x_2:
[----:B------:R-:W-:Y:S02]  /*0400*/  HFMA2 R18, -RZ, RZ, 0, 1.1920928955078125e-07 ;  /* 0x00000002ff127431 */ /* 0x000fe400000001ff */
[----:B------:R-:W-:-:S05]  /*0410*/  IMAD.MOV.U32 R11, RZ, RZ, R15 ;  /* 0x000000ffff0b7224 */ /* 0x000fca00078e000f */
[----:B------:R-:W-:-:S05]  /*0420*/  @P0 IADD3 R11, PT, PT, R10, R11, RZ ;  /* 0x0000000b0a0b0210 */ /* 0x000fca0007ffe0ff */
[----:B------:R-:W-:-:S07]  /*0430*/  IMAD.MOV.U32 R17, RZ, RZ, R11 ;  /* 0x000000ffff117224 */ /* 0x000fce00078e000b */
[----:B------:R-:W-:Y:S05]  /*0440*/  WARPSYNC.COLLECTIVE R16, `(.L_x_3) ;  /* 0x0000000010087348 */ /* 0x000fea0003c00000 */
[----:B------:R0:W1:Y:S02]  /*0450*/  SHFL.UP P0, R15, R17, R18, R19 ;  /* 0x04000012110f7389 */ /* 0x0000640000000013 */
[----:B01----:R-:W-:Y:S05]  /*0460*/  ENDCOLLECTIVE ;  /* 0x000000000000791b */ /* 0x003fea0003800000 */
.L_x_3:
[----:B------:R-:W-:Y:S01]  /*0470*/  MOV R18, 0x4 ;  /* 0x0000000400127802 */ /* 0x000fe20000000f00 */
[----:B------:R-:W-:-:S05]  /*0480*/  IMAD.MOV.U32 R12, RZ, RZ, R15 ;  /* 0x000000ffff0c7224 */ /* 0x000fca00078e000f */
[----:B------:R-:W-:-:S05]  /*0490*/  @P0 IADD3 R12, PT, PT, R11, R12, RZ ;  /* 0x0000000c0b0c0210 */ /* 0x000fca0007ffe0ff */
[----:B------:R-:W-:-:S07]  /*04a0*/  IMAD.MOV.U32 R17, RZ, RZ, R12 ;  /* 0x000000ffff117224 */ /* 0x000fce00078e000c */
[----:B------:R-:W-:Y:S05]  /*04b0*/  WARPSYNC.COLLECTIVE R16, `(.L_x_4) ;  /* 0x0000000010087348 */ /* 0x000fea0003c00000 */
[----:B------:R0:W1:Y:S02]  /*04c0*/  SHFL.UP P0, R15, R17, R18, R19 ;  /* 0x04000012110f7389 */ /* 0x0000640000000013 */
[----:B01----:R-:W-:Y:S05]  /*04d0*/  ENDCOLLECTIVE ;  /* 0x000000000000791b */ /* 0x003fea0003800000 */
.L_x_4:
[----:B------:R-:W-:Y:S02]  /*04e0*/  HFMA2 R18, -RZ, RZ, 0, 4.76837158203125e-07 ;  /* 0x00000008ff127431 */ /* 0x000fe400000001ff */
[----:B------:R-:W-:-:S05]  /*04f0*/  IMAD.MOV.U32 R13, RZ, RZ, R15 ;  /* 0x000000ffff0d7224 */ /* 0x000fca00078e000f */
[----:B------:R-:W-:-:S05]  /*0500*/  @P0 IADD3 R13, PT, PT, R12, R13, RZ ;  /* 0x0000000d0c0d0210 */ /* 0x000fca0007ffe0ff */
[----:B------:R-:W-:-:S07]  /*0510*/  IMAD.MOV.U32 R17, RZ, RZ, R13 ;  /* 0x000000ffff117224 */ /* 0x000fce00078e000d */
[----:B------:R-:W-:Y:S05]  /*0520*/  WARPSYNC.COLLECTIVE R16, `(.L_x_5) ;  /* 0x0000000010087348 */ /* 0x000fea0003c00000 */
[----:B------:R0:W1:Y:S02]  /*0530*/  SHFL.UP P0, R15, R17, R18, R19 ;  /* 0x04000012110f7389 */ /* 0x0000640000000013 */
[----:B01----:R-:W-:Y:S05]  /*0540*/  ENDCOLLECTIVE ;  /* 0x000000000000791b */ /* 0x003fea0003800000 */
.L_x_5:
[----:B------:R-:W-:Y:S01]  /*0550*/  MOV R18, 0x10 ;  /* 0x0000001000127802 */ /* 0x000fe20000000f00 */
[----:B------:R-:W-:-:S05]  /*0560*/  IMAD.MOV.U32 R14, RZ, RZ, R15 ;  /* 0x000000ffff0e7224 */ /* 0x000fca00078e000f */
[----:B------:R-:W-:-:S05]  /*0570*/  @P0 IADD3 R14, PT, PT, R13, R14, RZ ;  /* 0x0000000e0d0e0210 */ /* 0x000fca0007ffe0ff */
[----:B------:R-:W-:-:S07]  /*0580*/  IMAD.MOV.U32 R17, RZ, RZ, R14 ;  /* 0x000000ffff117224 */ /* 0x000fce00078e000e */
[----:B------:R-:W-:Y:S05]  /*0590*/  WARPSYNC.COLLECTIVE R16, `(.L_x_6) ;  /* 0x0000000010087348 */ /* 0x000fea0003c00000 */
[----:B------:R0:W1:Y:S02]  /*05a0*/  SHFL.UP P0, R15, R17, R18, R19 ;  /* 0x04000012110f7389 */ /* 0x0000640000000013 */
[----:B01----:R-:W-:Y:S05]  /*05b0*/  ENDCOLLECTIVE ;  /* 0x000000000000791b */ /* 0x003fea0003800000 */
.L_x_6:
[----:B------:R-:W-:Y:S05]  /*05c0*/  BRA `(.L_x_7) ;  /* 0xfffffffc001c7947 */ /* 0x000fea000383ffff */
.L_x_8:
[----:B------:R-:W-:-:S00]  /*05d0*/  BRA `(.L_x_8) ;  /* 0xfffffffc00fc7947 */ /* 0x000fc0000383ffff */
[----:B------:R-:W-:-:S00]  /*05e0*/  NOP ;  /* 0x0000000000007918 */ /* 0x000fc00000000000 */
        /* <DEDUP_REMOVED lines=9> */
.L_x_9:


//--------------------- .nv.shared._Z27BlockScanExclusiveSumKernelPiS_i --------------------------
	.section	.nv.shared._Z27BlockScanExclusiveSumKernelPiS_i,"aw",@nobits
	.sectionflags	@""
	.align	16
.nv.shared._Z27BlockScanExclusiveSumKernelPiS_i:
	.zero		1696


//--------------------- .nv.shared.reserved.0     --------------------------
	.section	.nv.shared.reserved.0,"aw",@nobits
	.weak		__nv_reservedSMEM_offset_0_alias
	.size		__nv_reservedSMEM_offset_0_alias, 0, 64
	.other		__nv_reservedSMEM_offset_0_alias,@"STO_CUDA_RESERVED_SHARED STV_DEFAULT"
__nv_reservedSMEM_offset_0_alias:
	.zero		0
	.zero		64


//--------------------- .nv.global                --------------------------
	.section	.nv.global,"aw",@nobits
.nv.global:
	.type		_ZN34_INTERNAL_a3efb713_4_k_cu_e702f8ac4cuda3std3__48in_placeE,@object
	.size		_ZN34_INTERNAL_a3efb713_4_k_cu_e702f8ac4cuda3std3__48in_placeE,(_ZN34_INTERNAL_a3efb713_4_k_cu_e702f8ac4cuda3std6ranges3__45__cpo8distanceE - _ZN34_INTERNAL_a3efb713_4_k_cu_e702f8ac4cuda3std3__48in_placeE)
_ZN34_INTERNAL_a3efb713_4_k_cu_e702f8ac4cuda3std3__48in_placeE:
	.zero		1
	.type		_ZN34_INTERNAL_a3efb713_4_k_cu_e702f8ac4cuda3std6ranges3__45__cpo8distanceE,@object
	.size		_ZN34_INTERNAL_a3efb713_4_k_cu_e702f8ac4cuda3std6ranges3__45__cpo8distanceE,(_ZN34_INTERNAL_a3efb713_4_k_cu_e702f8ac4cuda3std3__45__cpo6cbeginE - _ZN34_INTERNAL_a3efb713_4_k_cu_e702f8ac4cuda3std6ranges3__45__cpo8distanceE)
_ZN34_INTERNAL_a3efb713_4_k_cu_e702f8ac4cuda3std6ranges3__45__cpo8distanceE:
	.zero		1
	.type		_ZN34_INTERNAL_a3efb713_4_k_cu_e702f8ac4cuda3std3__45__cpo6cbeginE,@object
	.size		_ZN34_INTERNAL_a3efb713_4_k_cu_e702f8ac4cuda3std3__45__cpo6cbeginE,(_ZN34_INTERNAL_a3efb713_4_k_cu_e702f8ac4cuda3std6ranges3__45__cpo7advanceE - _ZN34_INTERNAL_a3efb713_4_k_cu_e702f8ac4cuda3std3__45__cpo6cbeginE)
_ZN34_INTERNAL_a3efb713_4_k_cu_e702f8ac4cuda3std3__45__cpo6cbeginE:
	.zero		1
	.type		_ZN34_INTERNAL_a3efb713_4_k_cu_e702f8ac4cuda3std6ranges3__45__cpo7advanceE,@object
	.size		_ZN34_INTERNAL_a3efb713_4_k_cu_e702f8ac4cuda3std6ranges3__45__cpo7advanceE,(_ZN34_INTERNAL_a3efb713_4_k_cu_e702f8ac4cuda3std3__45__cpo7crbeginE - _ZN34_INTERNAL_a3efb713_4_k_cu_e702f8ac4cuda3std6ranges3__45__cpo7advanceE)
_ZN34_INTERNAL_a3efb713_4_k_cu_e702f8ac4cuda3std6ranges3__45__cpo7advanceE:
	.zero		1
	.type		_ZN34_INTERNAL_a3efb713_4_k_cu_e702f8ac4cuda3std3__45__cpo7crbeginE,@object
	.size		_ZN34_INTERNAL_a3efb713_4_k_cu_e702f8ac4cuda3std3__45__cpo7crbeginE,(_ZN34_INTERNAL_a3efb713_4_k_cu_e702f8ac4cuda3std6ranges3__45__cpo4dataE - _ZN34_INTERNAL_a3efb713_4_k_cu_e702f8ac4cuda3std3__45__cpo7crbeginE)
_ZN34_INTERNAL_a3efb713_4_k_cu_e702f8ac4cuda3std3__45__cpo7crbeginE:
	.zero		1
	.type		_ZN34_INTERNAL_a3efb713_4_k_cu_e702f8ac4cuda3std6ranges3__45__cpo4dataE,@object
	.size		_ZN34_INTERNAL_a3efb713_4_k_cu_e702f8ac4cuda3std6ranges3__45__cpo4dataE,(_ZN34_INTERNAL_a3efb713_4_k_cu_e702f8ac4cuda3std6ranges3__45__cpo5beginE - _ZN34_INTERNAL_a3efb713_4_k_cu_e702f8ac4cuda3std6ranges3__45__cpo4dataE)
_ZN34_INTERNAL_a3efb713_4_k_cu_e702f8ac4cuda3std6ranges3__45__cpo4dataE:
	.zero		1
	.type		_ZN34_INTERNAL_a3efb713_4_k_cu_e702f8ac4cuda3std6ranges3__45__cpo5beginE,@object
	.size		_ZN34_INTERNAL_a3efb713_4_k_cu_e702f8ac4cuda3std6ranges3__45__cpo5beginE,(_ZN34_INTERNAL_a3efb713_4_k_cu_e702f8ac4cuda3std3__436_GLOBAL__N__a3efb713_4_k_cu_e702f8ac6ignoreE - _ZN34_INTERNAL_a3efb713_4_k_cu_e702f8ac4cuda3std6ranges3__45__cpo5beginE)
_ZN34_INTERNAL_a3efb713_4_k_cu_e702f8ac4cuda3std6ranges3__45__cpo5beginE:
	.zero		1
	.type		_ZN34_INTERNAL_a3efb713_4_k_cu_e702f8ac4cuda3std3__436_GLOBAL__N__a3efb713_4_k_cu_e702f8ac6ignoreE,@object
	.size		_ZN34_INTERNAL_a3efb713_4_k_cu_e702f8ac4cuda3std3__436_GLOBAL__N__a3efb713_4_k_cu_e702f8ac6ignoreE,(_ZN34_INTERNAL_a3efb713_4_k_cu_e702f8ac4cuda3std6ranges3__45__cpo4sizeE - _ZN34_INTERNAL_a3efb713_4_k_cu_e702f8ac4cuda3std3__436_GLOBAL__N__a3efb713_4_k_cu_e702f8ac6ignoreE)
_ZN34_INTERNAL_a3efb713_4_k_cu_e702f8ac4cuda3std3__436_GLOBAL__N__a3efb713_4_k_cu_e702f8ac6ignoreE:
	.zero		1
	.type		_ZN34_INTERNAL_a3efb713_4_k_cu_e702f8ac4cuda3std6ranges3__45__cpo4sizeE,@object
	.size		_ZN34_INTERNAL_a3efb713_4_k_cu_e702f8ac4cuda3std6ranges3__45__cpo4sizeE,(_ZN34_INTERNAL_a3efb713_4_k_cu_e702f8ac4cuda3std3__45__cpo5beginE - _ZN34_INTERNAL_a3efb713_4_k_cu_e702f8ac4cuda3std6ranges3__45__cpo4sizeE)
_ZN34_INTERNAL_a3efb713_4_k_cu_e702f8ac4cuda3std6ranges3__45__cpo4sizeE:
	.zero		1
	.type		_ZN34_INTERNAL_a3efb713_4_k_cu_e702f8ac4cuda3std3__45__cpo5beginE,@object
	.size		_ZN34_INTERNAL_a3efb713_4_k_cu_e702f8ac4cuda3std3__45__cpo5beginE,(_ZN34_INTERNAL_a3efb713_4_k_cu_e702f8ac4cuda3std6ranges3__45__cpo6cbeginE - _ZN34_INTERNAL_a3efb713_4_k_cu_e702f8ac4cuda3std3__45__cpo5beginE)
_ZN34_INTERNAL_a3efb713_4_k_cu_e702f8ac4cuda3std3__45__cpo5beginE:
	.zero		1
	.type		_ZN34_INTERNAL_a3efb713_4_k_cu_e702f8ac4cuda3std6ranges3__45__cpo6cbeginE,@object
	.size		_ZN34_INTERNAL_a3efb713_4_k_cu_e702f8ac4cuda3std6ranges3__45__cpo6cbeginE,(_ZN34_INTERNAL_a3efb713_4_k_cu_e702f8ac4cuda3std3__45__cpo6rbeginE - _ZN34_INTERNAL_a3efb713_4_k_cu_e702f8ac4cuda3std6ranges3__45__cpo6cbeginE)
_ZN34_INTERNAL_a3efb713_4_k_cu_e702f8ac4cuda3std6ranges3__45__cpo6cbeginE:
	.zero		1
	.type		_ZN34_INTERNAL_a3efb713_4_k_cu_e702f8ac4cuda3std3__45__cpo6rbeginE,@object
	.size		_ZN34_INTERNAL_a3efb713_4_k_cu_e702f8ac4cuda3std3__45__cpo6rbeginE,(_ZN34_INTERNAL_a3efb713_4_k_cu_e702f8ac4cuda3std6ranges3__45__cpo4nextE - _ZN34_INTERNAL_a3efb713_4_k_cu_e702f8ac4cuda3std3__45__cpo6rbeginE)
_ZN34_INTERNAL_a3efb713_4_k_cu_e702f8ac4cuda3std3__45__cpo6rbeginE:
	.zero		1
	.type		_ZN34_INTERNAL_a3efb713_4_k_cu_e702f8ac4cuda3std6ranges3__45__cpo4nextE,@object
	.size		_ZN34_INTERNAL_a3efb713_4_k_cu_e702f8ac4cuda3std6ranges3__45__cpo4nextE,(_ZN34_INTERNAL_a3efb713_4_k_cu_e702f8ac4cuda3std6ranges3__45__cpo4swapE - _ZN34_INTERNAL_a3efb713_4_k_cu_e702f8ac4cuda3std6ranges3__45__cpo4nextE)
_ZN34_INTERNAL_a3efb713_4_k_cu_e702f8ac4cuda3std6ranges3__45__cpo4nextE:
	.zero		1
	.type		_ZN34_INTERNAL_a3efb713_4_k_cu_e702f8ac4cuda3std6ranges3__45__cpo4swapE,@object
	.size		_ZN34_INTERNAL_a3efb713_4_k_cu_e702f8ac4cuda3std6ranges3__45__cpo4swapE,(_ZN34_INTERNAL_a3efb713_4_k_cu_e702f8ac4cuda3std3__420unreachable_sentinelE - _ZN34_INTERNAL_a3efb713_4_k_cu_e702f8ac4cuda3std6ranges3__45__cpo4swapE)
_ZN34_INTERNAL_a3efb713_4_k_cu_e702f8ac4cuda3std6ranges3__45__cpo4swapE:
	.zero		1
	.type		_ZN34_INTERNAL_a3efb713_4_k_cu_e702f8ac4cuda3std3__420unreachable_sentinelE,@object
	.size		_ZN34_INTERNAL_a3efb713_4_k_cu_e702f8ac4cuda3std3__420unreachable_sentinelE,(_ZN34_INTERNAL_a3efb713_4_k_cu_e702f8ac6thrust24THRUST_300001_SM_1000_NS6system6detail10sequential3seqE - _ZN34_INTERNAL_a3efb713_4_k_cu_e702f8ac4cuda3std3__420unreachable_sentinelE)
_ZN34_INTERNAL_a3efb713_4_k_cu_e702f8ac4cuda3std3__420unreachable_sentinelE:
	.zero		1
	.type		_ZN34_INTERNAL_a3efb713_4_k_cu_e702f8ac6thrust24THRUST_300001_SM_1000_NS6system6detail10sequential3seqE,@object
	.size		_ZN34_INTERNAL_a3efb713_4_k_cu_e702f8ac6thrust24THRUST_300001_SM_1000_NS6system6detail10sequential3seqE,(_ZN34_INTERNAL_a3efb713_4_k_cu_e702f8ac4cuda3std3__45__cpo4cendE - _ZN34_INTERNAL_a3efb713_4_k_cu_e702f8ac6thrust24THRUST_300001_SM_1000_NS6system6detail10sequential3seqE)
_ZN34_INTERNAL_a3efb713_4_k_cu_e702f8ac6thrust24THRUST_300001_SM_1000_NS6system6detail10sequential3seqE:
	.zero		1
	.type		_ZN34_INTERNAL_a3efb713_4_k_cu_e702f8ac4cuda3std3__45__cpo4cendE,@object
	.size		_ZN34_INTERNAL_a3efb713_4_k_cu_e702f8ac4cuda3std3__45__cpo4cendE,(_ZN34_INTERNAL_a3efb713_4_k_cu_e702f8ac4cuda3std6ranges3__45__cpo9iter_swapE - _ZN34_INTERNAL_a3efb713_4_k_cu_e702f8ac4cuda3std3__45__cpo4cendE)
_ZN34_INTERNAL_a3efb713_4_k_cu_e702f8ac4cuda3std3__45__cpo4cendE:
	.zero		1
	.type		_ZN34_INTERNAL_a3efb713_4_k_cu_e702f8ac4cuda3std6ranges3__45__cpo9iter_swapE,@object
	.size		_ZN34_INTERNAL_a3efb713_4_k_cu_e702f8ac4cuda3std6ranges3__45__cpo9iter_swapE,(_ZN34_INTERNAL_a3efb713_4_k_cu_e702f8ac4cuda3std3__45__cpo5crendE - _ZN34_INTERNAL_a3efb713_4_k_cu_e702f8ac4cuda3std6ranges3__45__cpo9iter_swapE)
_ZN34_INTERNAL_a3efb713_4_k_cu_e702f8ac4cuda3std6ranges3__45__cpo9iter_swapE:
	.zero		1
	.type		_ZN34_INTERNAL_a3efb713_4_k_cu_e702f8ac4cuda3std3__45__cpo5crendE,@object
	.size		_ZN34_INTERNAL_a3efb713_4_k_cu_e702f8ac4cuda3std3__45__cpo5crendE,(_ZN34_INTERNAL_a3efb713_4_k_cu_e702f8ac4cuda3std6ranges3__45__cpo5cdataE - _ZN34_INTERNAL_a3efb713_4_k_cu_e702f8ac4cuda3std3__45__cpo5crendE)
_ZN34_INTERNAL_a3efb713_4_k_cu_e702f8ac4cuda3std3__45__cpo5crendE:
	.zero		1
	.type		_ZN34_INTERNAL_a3efb713_4_k_cu_e702f8ac4cuda3std6ranges3__45__cpo5cdataE,@object
	.size		_ZN34_INTERNAL_a3efb713_4_k_cu_e702f8ac4cuda3std6ranges3__45__cpo5cdataE,(_ZN34_INTERNAL_a3efb713_4_k_cu_e702f8ac4cuda3std6ranges3__45__cpo3endE - _ZN34_INTERNAL_a3efb713_4_k_cu_e702f8ac4cuda3std6ranges3__45__cpo5cdataE)
_ZN34_INTERNAL_a3efb713_4_k_cu_e702f8ac4cuda3std6ranges3__45__cpo5cdataE:
	.zero		1
	.type		_ZN34_INTERNAL_a3efb713_4_k_cu_e702f8ac4cuda3std6ranges3__45__cpo3endE,@object
	.size		_ZN34_INTERNAL_a3efb713_4_k_cu_e702f8ac4cuda3std6ranges3__45__cpo3endE,(_ZN34_INTERNAL_a3efb713_4_k_cu_e702f8ac4cuda3std3__419piecewise_constructE - _ZN34_INTERNAL_a3efb713_4_k_cu_e702f8ac4cuda3std6ranges3__45__cpo3endE)
_ZN34_INTERNAL_a3efb713_4_k_cu_e702f8ac4cuda3std6ranges3__45__cpo3endE:
	.zero		1
	.type		_ZN34_INTERNAL_a3efb713_4_k_cu_e702f8ac4cuda3std3__419piecewise_constructE,@object
	.size		_ZN34_INTERNAL_a3efb713_4_k_cu_e702f8ac4cuda3std3__419piecewise_constructE,(_ZN34_INTERNAL_a3efb713_4_k_cu_e702f8ac4cuda3std6ranges3__45__cpo5ssizeE - _ZN34_INTERNAL_a3efb713_4_k_cu_e702f8ac4cuda3std3__419piecewise_constructE)
_ZN34_INTERNAL_a3efb713_4_k_cu_e702f8ac4cuda3std3__419piecewise_constructE:
	.zero		1
	.type		_ZN34_INTERNAL_a3efb713_4_k_cu_e702f8ac4cuda3std6ranges3__45__cpo5ssizeE,@object
	.size		_ZN34_INTERNAL_a3efb713_4_k_cu_e702f8ac4cuda3std6ranges3__45__cpo5ssizeE,(_ZN34_INTERNAL_a3efb713_4_k_cu_e702f8ac4cuda3std3__45__cpo3endE - _ZN34_INTERNAL_a3efb713_4_k_cu_e702f8ac4cuda3std6ranges3__45__cpo5ssizeE)
_ZN34_INTERNAL_a3efb713_4_k_cu_e702f8ac4cuda3std6ranges3__45__cpo5ssizeE:
	.zero		1
	.type		_ZN34_INTERNAL_a3efb713_4_k_cu_e702f8ac4cuda3std3__45__cpo3endE,@object
	.size		_ZN34_INTERNAL_a3efb713_4_k_cu_e702f8ac4cuda3std3__45__cpo3endE,(_ZN34_INTERNAL_a3efb713_4_k_cu_e702f8ac4cuda3std6ranges3__45__cpo4cendE - _ZN34_INTERNAL_a3efb713_4_k_cu_e702f8ac4cuda3std3__45__cpo3endE)
_ZN34_INTERNAL_a3efb713_4_k_cu_e702f8ac4cuda3std3__45__cpo3endE:
	.zero		1
	.type		_ZN34_INTERNAL_a3efb713_4_k_cu_e702f8ac4cuda3std6ranges3__45__cpo4cendE,@object
	.size		_ZN34_INTERNAL_a3efb713_4_k_cu_e702f8ac4cuda3std6ranges3__45__cpo4cendE,(_ZN34_INTERNAL_a3efb713_4_k_cu_e702f8ac4cuda3std3__45__cpo4rendE - _ZN34_INTERNAL_a3efb713_4_k_cu_e702f8ac4cuda3std6ranges3__45__cpo4cendE)
_ZN34_INTERNAL_a3efb713_4_k_cu_e702f8ac4cuda3std6ranges3__45__cpo4cendE:
	.zero		1
	.type		_ZN34_INTERNAL_a3efb713_4_k_cu_e702f8ac4cuda3std3__45__cpo4rendE,@object
	.size		_ZN34_INTERNAL_a3efb713_4_k_cu_e702f8ac4cuda3std3__45__cpo4rendE,(_ZN34_INTERNAL_a3efb713_4_k_cu_e702f8ac4cuda3std6ranges3__45__cpo4prevE - _ZN34_INTERNAL_a3efb713_4_k_cu_e702f8ac4cuda3std3__45__cpo4rendE)
_ZN34_INTERNAL_a3efb713_4_k_cu_e702f8ac4cuda3std3__45__cpo4rendE:
	.zero		1
	.type		_ZN34_INTERNAL_a3efb713_4_k_cu_e702f8ac4cuda3std6ranges3__45__cpo4prevE,@object
	.size		_ZN34_INTERNAL_a3efb713_4_k_cu_e702f8ac4cuda3std6ranges3__45__cpo4prevE,(_ZN34_INTERNAL_a3efb713_4_k_cu_e702f8ac4cuda3std6ranges3__45__cpo9iter_moveE - _ZN34_INTERNAL_a3efb713_4_k_cu_e702f8ac4cuda3std6ranges3__45__cpo4prevE)
_ZN34_INTERNAL_a3efb713_4_k_cu_e702f8ac4cuda3std6ranges3__45__cpo4prevE:
	.zero		1
	.type		_ZN34_INTERNAL_a3efb713_4_k_cu_e702f8ac4cuda3std6ranges3__45__cpo9iter_moveE,@object
	.size		_ZN34_INTERNAL_a3efb713_4_k_cu_e702f8ac4cuda3std6ranges3__45__cpo9iter_moveE,(.L_13 - _ZN34_INTERNAL_a3efb713_4_k_cu_e702f8ac4cuda3std6ranges3__45__cpo9iter_moveE)
_ZN34_INTERNAL_a3efb713_4_k_cu_e702f8ac4cuda3std6ranges3__45__cpo9iter_moveE:
	.zero		1
.L_13:


//--------------------- .nv.constant0._Z27BlockScanExclusiveSumKernelPiS_i --------------------------
	.section	.nv.constant0._Z27BlockScanExclusiveSumKernelPiS_i,"a",@progbits
	.sectionflags	@""
	.align	4
.nv.constant0._Z27BlockScanExclusiveSumKernelPiS_i:
	.zero		916


//--------------------- SYMBOLS --------------------------

	.type		.nv.reservedSmem.offset0,@object
	.size		.nv.reservedSmem.offset0,0x4
	.type		.nv.reservedSmem.cap,@object
	.size		.nv.reservedSmem.cap,0x4
